//
// Generated by NVIDIA NVVM Compiler
//
// Compiler Build ID: CL-36424714
// Cuda compilation tools, release 13.0, V13.0.88
// Based on NVVM 20.0.0
//

.version 9.0
.target sm_100
.address_size 64

	// .globl	_Z16set_intersectionPjS_S_ii
.global .align 1 .b8 _ZN34_INTERNAL_0a71d3fa_4_k_cu_f8f67e144cuda3std3__45__cpo5beginE[1];
.global .align 1 .b8 _ZN34_INTERNAL_0a71d3fa_4_k_cu_f8f67e144cuda3std3__45__cpo3endE[1];
.global .align 1 .b8 _ZN34_INTERNAL_0a71d3fa_4_k_cu_f8f67e144cuda3std3__45__cpo6cbeginE[1];
.global .align 1 .b8 _ZN34_INTERNAL_0a71d3fa_4_k_cu_f8f67e144cuda3std3__45__cpo4cendE[1];
.global .align 1 .b8 _ZN34_INTERNAL_0a71d3fa_4_k_cu_f8f67e144cuda3std3__45__cpo6rbeginE[1];
.global .align 1 .b8 _ZN34_INTERNAL_0a71d3fa_4_k_cu_f8f67e144cuda3std3__45__cpo4rendE[1];
.global .align 1 .b8 _ZN34_INTERNAL_0a71d3fa_4_k_cu_f8f67e144cuda3std3__45__cpo7crbeginE[1];
.global .align 1 .b8 _ZN34_INTERNAL_0a71d3fa_4_k_cu_f8f67e144cuda3std3__45__cpo5crendE[1];
.global .align 1 .b8 _ZN34_INTERNAL_0a71d3fa_4_k_cu_f8f67e144cuda3std3__436_GLOBAL__N__0a71d3fa_4_k_cu_f8f67e146ignoreE[1];
.global .align 1 .b8 _ZN34_INTERNAL_0a71d3fa_4_k_cu_f8f67e144cuda3std3__419piecewise_constructE[1];
.global .align 1 .b8 _ZN34_INTERNAL_0a71d3fa_4_k_cu_f8f67e144cuda3std3__48in_placeE[1];
.global .align 1 .b8 _ZN34_INTERNAL_0a71d3fa_4_k_cu_f8f67e144cuda3std3__420unreachable_sentinelE[1];
.global .align 1 .b8 _ZN34_INTERNAL_0a71d3fa_4_k_cu_f8f67e144cuda3std3__47nulloptE[1];
.global .align 1 .b8 _ZN34_INTERNAL_0a71d3fa_4_k_cu_f8f67e144cuda3std3__48unexpectE[1];
.global .align 1 .b8 _ZN34_INTERNAL_0a71d3fa_4_k_cu_f8f67e144cuda3std6ranges3__45__cpo4swapE[1];
.global .align 1 .b8 _ZN34_INTERNAL_0a71d3fa_4_k_cu_f8f67e144cuda3std6ranges3__45__cpo9iter_moveE[1];
.global .align 1 .b8 _ZN34_INTERNAL_0a71d3fa_4_k_cu_f8f67e144cuda3std6ranges3__45__cpo5beginE[1];
.global .align 1 .b8 _ZN34_INTERNAL_0a71d3fa_4_k_cu_f8f67e144cuda3std6ranges3__45__cpo3endE[1];
.global .align 1 .b8 _ZN34_INTERNAL_0a71d3fa_4_k_cu_f8f67e144cuda3std6ranges3__45__cpo6cbeginE[1];
.global .align 1 .b8 _ZN34_INTERNAL_0a71d3fa_4_k_cu_f8f67e144cuda3std6ranges3__45__cpo4cendE[1];
.global .align 1 .b8 _ZN34_INTERNAL_0a71d3fa_4_k_cu_f8f67e144cuda3std6ranges3__45__cpo7advanceE[1];
.global .align 1 .b8 _ZN34_INTERNAL_0a71d3fa_4_k_cu_f8f67e144cuda3std6ranges3__45__cpo9iter_swapE[1];
.global .align 1 .b8 _ZN34_INTERNAL_0a71d3fa_4_k_cu_f8f67e144cuda3std6ranges3__45__cpo4nextE[1];
.global .align 1 .b8 _ZN34_INTERNAL_0a71d3fa_4_k_cu_f8f67e144cuda3std6ranges3__45__cpo4prevE[1];
.global .align 1 .b8 _ZN34_INTERNAL_0a71d3fa_4_k_cu_f8f67e144cuda3std6ranges3__45__cpo4dataE[1];
.global .align 1 .b8 _ZN34_INTERNAL_0a71d3fa_4_k_cu_f8f67e144cuda3std6ranges3__45__cpo5cdataE[1];
.global .align 1 .b8 _ZN34_INTERNAL_0a71d3fa_4_k_cu_f8f67e144cuda3std6ranges3__45__cpo4sizeE[1];
.global .align 1 .b8 _ZN34_INTERNAL_0a71d3fa_4_k_cu_f8f67e144cuda3std6ranges3__45__cpo5ssizeE[1];
.global .align 1 .b8 _ZN34_INTERNAL_0a71d3fa_4_k_cu_f8f67e144cuda3std6ranges3__45__cpo8distanceE[1];
.global .align 1 .b8 _ZN34_INTERNAL_0a71d3fa_4_k_cu_f8f67e146thrust24THRUST_300001_SM_1000_NS8cuda_cub3parE[1];
.global .align 1 .b8 _ZN34_INTERNAL_0a71d3fa_4_k_cu_f8f67e146thrust24THRUST_300001_SM_1000_NS8cuda_cub10par_nosyncE[1];
.global .align 1 .b8 _ZN34_INTERNAL_0a71d3fa_4_k_cu_f8f67e146thrust24THRUST_300001_SM_1000_NS6system6detail10sequential3seqE[1];
.global .align 1 .b8 _ZN34_INTERNAL_0a71d3fa_4_k_cu_f8f67e146thrust24THRUST_300001_SM_1000_NS6system3cpp3parE[1];
.global .align 1 .b8 _ZN34_INTERNAL_0a71d3fa_4_k_cu_f8f67e146thrust24THRUST_300001_SM_1000_NS12placeholders2_1E[1];
.global .align 1 .b8 _ZN34_INTERNAL_0a71d3fa_4_k_cu_f8f67e146thrust24THRUST_300001_SM_1000_NS12placeholders2_2E[1];
.global .align 1 .b8 _ZN34_INTERNAL_0a71d3fa_4_k_cu_f8f67e146thrust24THRUST_300001_SM_1000_NS12placeholders2_3E[1];
.global .align 1 .b8 _ZN34_INTERNAL_0a71d3fa_4_k_cu_f8f67e146thrust24THRUST_300001_SM_1000_NS12placeholders2_4E[1];
.global .align 1 .b8 _ZN34_INTERNAL_0a71d3fa_4_k_cu_f8f67e146thrust24THRUST_300001_SM_1000_NS12placeholders2_5E[1];
.global .align 1 .b8 _ZN34_INTERNAL_0a71d3fa_4_k_cu_f8f67e146thrust24THRUST_300001_SM_1000_NS12placeholders2_6E[1];
.global .align 1 .b8 _ZN34_INTERNAL_0a71d3fa_4_k_cu_f8f67e146thrust24THRUST_300001_SM_1000_NS12placeholders2_7E[1];
.global .align 1 .b8 _ZN34_INTERNAL_0a71d3fa_4_k_cu_f8f67e146thrust24THRUST_300001_SM_1000_NS12placeholders2_8E[1];
.global .align 1 .b8 _ZN34_INTERNAL_0a71d3fa_4_k_cu_f8f67e146thrust24THRUST_300001_SM_1000_NS12placeholders2_9E[1];
.global .align 1 .b8 _ZN34_INTERNAL_0a71d3fa_4_k_cu_f8f67e146thrust24THRUST_300001_SM_1000_NS12placeholders3_10E[1];
.global .align 1 .b8 _ZN34_INTERNAL_0a71d3fa_4_k_cu_f8f67e146thrust24THRUST_300001_SM_1000_NS3seqE[1];
.global .align 1 .b8 _ZN34_INTERNAL_0a71d3fa_4_k_cu_f8f67e146thrust24THRUST_300001_SM_1000_NS6deviceE[1];

.visible .entry _Z16set_intersectionPjS_S_ii(
	.param .u64 .ptr .align 1 _Z16set_intersectionPjS_S_ii_param_0,
	.param .u64 .ptr .align 1 _Z16set_intersectionPjS_S_ii_param_1,
	.param .u64 .ptr .align 1 _Z16set_intersectionPjS_S_ii_param_2,
	.param .u32 _Z16set_intersectionPjS_S_ii_param_3,
	.param .u32 _Z16set_intersectionPjS_S_ii_param_4
)
{
	.reg .pred 	%p<11>;
	.reg .b32 	%r<32>;
	.reg .b64 	%rd<28>;

	ld.param.u64 	%rd10, [_Z16set_intersectionPjS_S_ii_param_0];
	ld.param.u64 	%rd11, [_Z16set_intersectionPjS_S_ii_param_1];
	ld.param.u64 	%rd12, [_Z16set_intersectionPjS_S_ii_param_2];
	ld.param.u32 	%r13, [_Z16set_intersectionPjS_S_ii_param_3];
	ld.param.u32 	%r14, [_Z16set_intersectionPjS_S_ii_param_4];
	cvta.to.global.u64 	%rd1, %rd12;
	cvta.to.global.u64 	%rd2, %rd10;
	cvta.to.global.u64 	%rd3, %rd11;
	mov.u32 	%r15, %tid.x;
	mov.u32 	%r16, %ctaid.x;
	mov.u32 	%r17, %ntid.x;
	mad.lo.s32 	%r30, %r16, %r17, %r15;
	mov.u32 	%r18, %nctaid.x;
	mul.lo.s32 	%r2, %r17, %r18;
	setp.ge.s32 	%p1, %r30, %r13;
	@%p1 bra 	$L__BB0_12;
	setp.lt.s32 	%p2, %r14, 1;
	mul.wide.s32 	%rd13, %r14, 4;
	add.s64 	%rd4, %rd3, %rd13;
	@%p2 bra 	$L__BB0_8;
$L__BB0_2:
	mul.wide.s32 	%rd17, %r30, 4;
	add.s64 	%rd18, %rd2, %rd17;
	ld.global.u32 	%r29, [%rd18];
	mov.u32 	%r28, %r14;
	mov.u64 	%rd26, %rd3;
	mov.u64 	%rd27, %rd3;
$L__BB0_3:
	shr.u32 	%r21, %r28, 1;
	mul.wide.u32 	%rd19, %r21, 4;
	add.s64 	%rd20, %rd26, %rd19;
	add.s64 	%rd21, %rd27, %rd19;
	ld.global.u32 	%r22, [%rd21];
	setp.lt.u32 	%p6, %r22, %r29;
	add.s64 	%rd22, %rd20, 4;
	add.s64 	%rd23, %rd21, 4;
	not.b32 	%r23, %r21;
	add.s32 	%r24, %r28, %r23;
	selp.b64 	%rd26, %rd22, %rd26, %p6;
	selp.b64 	%rd27, %rd23, %rd27, %p6;
	selp.b32 	%r28, %r24, %r21, %p6;
	setp.gt.s32 	%p7, %r28, 0;
	@%p7 bra 	$L__BB0_3;
	setp.eq.s64 	%p8, %rd26, %rd4;
	@%p8 bra 	$L__BB0_6;
	ld.global.u32 	%r25, [%rd27];
	setp.eq.s32 	%p9, %r25, %r29;
	@%p9 bra 	$L__BB0_7;
$L__BB0_6:
	mov.b32 	%r29, 0;
$L__BB0_7:
	add.s64 	%rd25, %rd1, %rd17;
	st.global.u32 	[%rd25], %r29;
	add.s32 	%r30, %r30, %r2;
	setp.lt.s32 	%p10, %r30, %r13;
	@%p10 bra 	$L__BB0_2;
	bra.uni 	$L__BB0_12;
$L__BB0_8:
	setp.eq.s64 	%p3, %rd4, %rd3;
	mul.wide.s32 	%rd14, %r30, 4;
	add.s64 	%rd9, %rd2, %rd14;
	@%p3 bra 	$L__BB0_10;
	ld.global.u32 	%r31, [%rd9];
	ld.global.u32 	%r19, [%rd3];
	setp.eq.s32 	%p4, %r19, %r31;
	@%p4 bra 	$L__BB0_11;
$L__BB0_10:
	mov.b32 	%r31, 0;
$L__BB0_11:
	add.s64 	%rd16, %rd1, %rd14;
	st.global.u32 	[%rd16], %r31;
	add.s32 	%r30, %r30, %r2;
	setp.lt.s32 	%p5, %r30, %r13;
	@%p5 bra 	$L__BB0_8;
$L__BB0_12:
	ret;

}
	// .globl	_ZN3cub18CUB_300001_SM_10006detail11EmptyKernelIvEEvv
.visible .entry _ZN3cub18CUB_300001_SM_10006detail11EmptyKernelIvEEvv()
{


	ret;

}


// ===== COMPILED SASS (sm_100) =====

	.target	sm_100

	.elftype	@"ET_EXEC"


//--------------------- .note.nv.tkinfo           --------------------------
	.section	.note.nv.tkinfo,"",@"SHT_NOTE"
	.sectionflags	@"SHF_NOTE_NV_TKINFO"
	.tkinfo
        /*0018*/ 	.word	0x00000002
        /*0030*/ 	.string	""
        /*0030*/ 	.string	"ptxas"
        /*0030*/ 	.string	"Cuda compilation tools, release 13.0, V13.0.88"
        /*0030*/ 	.string	"Build cuda_13.0.r13.0/compiler.36424714_0"
        /*0030*/ 	.string	"-arch sm_100 -m 64 "



//--------------------- .note.nv.cuinfo           --------------------------
	.section	.note.nv.cuinfo,"",@"SHT_NOTE"
	.sectionflags	@"SHF_NOTE_NV_CUINFO"
        /*0018*/ 	.short	0x0002
        /*001a*/ 	.short	0x0064
        /*001c*/ 	.short	0x0082
	.zero		2


//--------------------- .nv.info                  --------------------------
	.section	.nv.info,"",@"SHT_CUDA_INFO"
	.align	4


	//----- nvinfo : EIATTR_REGCOUNT
	.align		4
        /*0000*/ 	.byte	0x04, 0x2f
        /*0002*/ 	.short	(.L_46 - .L_45)
	.align		4
.L_45:
        /*0004*/ 	.word	index@(_Z16set_intersectionPjS_S_ii)
        /*0008*/ 	.word	0x00000014


	//----- nvinfo : EIATTR_FRAME_SIZE
	.align		4
.L_46:
        /*000c*/ 	.byte	0x04, 0x11
        /*000e*/ 	.short	(.L_48 - .L_47)
	.align		4
.L_47:
        /*0010*/ 	.word	index@(_Z16set_intersectionPjS_S_ii)
        /*0014*/ 	.word	0x00000000


	//----- nvinfo : EIATTR_REGCOUNT
	.align		4
.L_48:
        /*0018*/ 	.byte	0x04, 0x2f
        /*001a*/ 	.short	(.L_50 - .L_49)
	.align		4
.L_49:
        /*001c*/ 	.word	index@(_ZN3cub18CUB_300001_SM_10006detail11EmptyKernelIvEEvv)
        /*0020*/ 	.word	0x00000004


	//----- nvinfo : EIATTR_FRAME_SIZE
	.align		4
.L_50:
        /*0024*/ 	.byte	0x04, 0x11
        /*0026*/ 	.short	(.L_52 - .L_51)
	.align		4
.L_51:
        /*0028*/ 	.word	index@(_ZN3cub18CUB_300001_SM_10006detail11EmptyKernelIvEEvv)
        /*002c*/ 	.word	0x00000000


	//----- nvinfo : EIATTR_MIN_STACK_SIZE
	.align		4
.L_52:
        /*0030*/ 	.byte	0x04, 0x12
        /*0032*/ 	.short	(.L_54 - .L_53)
	.align		4
.L_53:
        /*0034*/ 	.word	index@(_ZN3cub18CUB_300001_SM_10006detail11EmptyKernelIvEEvv)
        /*0038*/ 	.word	0x00000000


	//----- nvinfo : EIATTR_MIN_STACK_SIZE
	.align		4
.L_54:
        /*003c*/ 	.byte	0x04, 0x12
        /*003e*/ 	.short	(.L_56 - .L_55)
	.align		4
.L_55:
        /*0040*/ 	.word	index@(_Z16set_intersectionPjS_S_ii)
        /*0044*/ 	.word	0x00000000
.L_56:


//--------------------- .nv.compat                --------------------------
	.section	.nv.compat,"",@"SHT_CUDA_COMPAT_INFO"
	.align	4
        /*0000*/ 	.byte	0x02, 0x09, 0x00, 0x00, 0x02, 0x02, 0x01, 0x00, 0x02, 0x05, 0x05, 0x00, 0x03, 0x07, 0x01, 0x01
        /*0010*/ 	.byte	0x02, 0x03, 0x00, 0x00, 0x02, 0x06, 0x01, 0x00, 0x04, 0x0b, 0x08, 0x00, 0x09, 0x00, 0x00, 0x00
        /*0020*/ 	.byte	0x00, 0x00, 0x00, 0x00


//--------------------- .nv.info._ZN3cub18CUB_300001_SM_10006detail11EmptyKernelIvEEvv --------------------------
	.section	.nv.info._ZN3cub18CUB_300001_SM_10006detail11EmptyKernelIvEEvv,"",@"SHT_CUDA_INFO"
	.sectionflags	@""
	.align	4


	//----- nvinfo : EIATTR_CUDA_API_VERSION
	.align		4
        /*0000*/ 	.byte	0x04, 0x37
        /*0002*/ 	.short	(.L_58 - .L_57)
.L_57:
        /*0004*/ 	.word	0x00000082


	//----- nvinfo : EIATTR_SPARSE_MMA_MASK
	.align		4
.L_58:
        /*0008*/ 	.byte	0x03, 0x50
        /*000a*/ 	.short	0x0000


	//----- nvinfo : EIATTR_MAXREG_COUNT
	.align		4
        /*000c*/ 	.byte	0x03, 0x1b
        /*000e*/ 	.short	0x00ff


	//----- nvinfo : EIATTR_MERCURY_ISA_VERSION
	.align		4
        /*0010*/ 	.byte	0x03, 0x5f
        /*0012*/ 	.short	0x0101


	//----- nvinfo : EIATTR_VRC_CTA_INIT_COUNT
	.align		4
        /*0014*/ 	.byte	0x02, 0x4a
	.zero		1
	.zero		1


	//----- nvinfo : EIATTR_EXIT_INSTR_OFFSETS
	.align		4
        /*0018*/ 	.byte	0x04, 0x1c
        /*001a*/ 	.short	(.L_60 - .L_59)


	//   ....[0]....
.L_59:
        /*001c*/ 	.word	0x00000010


	//----- nvinfo : EIATTR_SW_WAR
	.align		4
.L_60:
        /*0020*/ 	.byte	0x04, 0x36
        /*0022*/ 	.short	(.L_62 - .L_61)
.L_61:
        /*0024*/ 	.word	0x00000008
.L_62:


//--------------------- .nv.info._Z16set_intersectionPjS_S_ii --------------------------
	.section	.nv.info._Z16set_intersectionPjS_S_ii,"",@"SHT_CUDA_INFO"
	.sectionflags	@""
	.align	4


	//----- nvinfo : EIATTR_CUDA_API_VERSION
	.align		4
        /*0000*/ 	.byte	0x04, 0x37
        /*0002*/ 	.short	(.L_64 - .L_63)
.L_63:
        /*0004*/ 	.word	0x00000082


	//----- nvinfo : EIATTR_KPARAM_INFO
	.align		4
.L_64:
        /*0008*/ 	.byte	0x04, 0x17
        /*000a*/ 	.short	(.L_66 - .L_65)
.L_65:
        /*000c*/ 	.word	0x00000000
        /*0010*/ 	.short	0x0004
        /*0012*/ 	.short	0x001c
        /*0014*/ 	.byte	0x00, 0xf0, 0x11, 0x00


	//----- nvinfo : EIATTR_KPARAM_INFO
	.align		4
.L_66:
        /*0018*/ 	.byte	0x04, 0x17
        /*001a*/ 	.short	(.L_68 - .L_67)
.L_67:
        /*001c*/ 	.word	0x00000000
        /*0020*/ 	.short	0x0003
        /*0022*/ 	.short	0x0018
        /*0024*/ 	.byte	0x00, 0xf0, 0x11, 0x00


	//----- nvinfo : EIATTR_KPARAM_INFO
	.align		4
.L_68:
        /*0028*/ 	.byte	0x04, 0x17
        /*002a*/ 	.short	(.L_70 - .L_69)
.L_69:
        /*002c*/ 	.word	0x00000000
        /*0030*/ 	.short	0x0002
        /*0032*/ 	.short	0x0010
        /*0034*/ 	.byte	0x00, 0xf5, 0x21, 0x00


	//----- nvinfo : EIATTR_KPARAM_INFO
	.align		4
.L_70:
        /*0038*/ 	.byte	0x04, 0x17
        /*003a*/ 	.short	(.L_72 - .L_71)
.L_71:
        /*003c*/ 	.word	0x00000000
        /*0040*/ 	.short	0x0001
        /*0042*/ 	.short	0x0008
        /*0044*/ 	.byte	0x00, 0xf5, 0x21, 0x00


	//----- nvinfo : EIATTR_KPARAM_INFO
	.align		4
.L_72:
        /*0048*/ 	.byte	0x04, 0x17
        /*004a*/ 	.short	(.L_74 - .L_73)
.L_73:
        /*004c*/ 	.word	0x00000000
        /*0050*/ 	.short	0x0000
        /*0052*/ 	.short	0x0000
        /*0054*/ 	.byte	0x00, 0xf5, 0x21, 0x00


	//----- nvinfo : EIATTR_SPARSE_MMA_MASK
	.align		4
.L_74:
        /*0058*/ 	.byte	0x03, 0x50
        /*005a*/ 	.short	0x0000


	//----- nvinfo : EIATTR_MAXREG_COUNT
	.align		4
        /*005c*/ 	.byte	0x03, 0x1b
        /*005e*/ 	.short	0x00ff


	//----- nvinfo : EIATTR_MERCURY_ISA_VERSION
	.align		4
        /*0060*/ 	.byte	0x03, 0x5f
        /*0062*/ 	.short	0x0101


	//----- nvinfo : EIATTR_VRC_CTA_INIT_COUNT
	.align		4
        /*0064*/ 	.byte	0x02, 0x4a
	.zero		1
	.zero		1


	//----- nvinfo : EIATTR_EXIT_INSTR_OFFSETS
	.align		4
        /*0068*/ 	.byte	0x04, 0x1c
        /*006a*/ 	.short	(.L_76 - .L_75)


	//   ....[0]....
.L_75:
        /*006c*/ 	.word	0x00000090


	//   ....[1]....
        /*0070*/ 	.word	0x00000450


	//   ....[2]....
        /*0074*/ 	.word	0x000005c0


	//----- nvinfo : EIATTR_CRS_STACK_SIZE
	.align		4
.L_76:
        /*0078*/ 	.byte	0x04, 0x1e
        /*007a*/ 	.short	(.L_78 - .L_77)
.L_77:
        /*007c*/ 	.word	0x00000000


	//----- nvinfo : EIATTR_CBANK_PARAM_SIZE
	.align		4
.L_78:
        /*0080*/ 	.byte	0x03, 0x19
        /*0082*/ 	.short	0x0020


	//----- nvinfo : EIATTR_PARAM_CBANK
	.align		4
        /*0084*/ 	.byte	0x04, 0x0a
        /*0086*/ 	.short	(.L_80 - .L_79)
	.align		4
.L_79:
        /*0088*/ 	.word	index@(.nv.constant0._Z16set_intersectionPjS_S_ii)
        /*008c*/ 	.short	0x0380
        /*008e*/ 	.short	0x0020


	//----- nvinfo : EIATTR_SW_WAR
	.align		4
.L_80:
        /*0090*/ 	.byte	0x04, 0x36
        /*0092*/ 	.short	(.L_82 - .L_81)
.L_81:
        /*0094*/ 	.word	0x00000008
.L_82:


//--------------------- .nv.callgraph             --------------------------
	.section	.nv.callgraph,"",@"SHT_CUDA_CALLGRAPH"
	.align	4
	.sectionentsize	8
	.align		4
        /*0000*/ 	.word	0x00000000
	.align		4
        /*0004*/ 	.word	0xffffffff
	.align		4
        /*0008*/ 	.word	0x00000000
	.align		4
        /*000c*/ 	.word	0xfffffffe
	.align		4
        /*0010*/ 	.word	0x00000000
	.align		4
        /*0014*/ 	.word	0xfffffffd
	.align		4
        /*0018*/ 	.word	0x00000000
	.align		4
        /*001c*/ 	.word	0xfffffffc


//--------------------- .nv.constant4             --------------------------
	.section	.nv.constant4,"a",@progbits
	.align	8
	.align		8
.nv.constant4:
        /*0000*/ 	.dword	_ZN34_INTERNAL_0a71d3fa_4_k_cu_f8f67e144cuda3std3__45__cpo5beginE
	.align		8
        /*0008*/ 	.dword	_ZN34_INTERNAL_0a71d3fa_4_k_cu_f8f67e144cuda3std3__45__cpo3endE
	.align		8
        /*0010*/ 	.dword	_ZN34_INTERNAL_0a71d3fa_4_k_cu_f8f67e144cuda3std3__45__cpo6cbeginE
	.align		8
        /*0018*/ 	.dword	_ZN34_INTERNAL_0a71d3fa_4_k_cu_f8f67e144cuda3std3__45__cpo4cendE
	.align		8
        /*0020*/ 	.dword	_ZN34_INTERNAL_0a71d3fa_4_k_cu_f8f67e144cuda3std3__45__cpo6rbeginE
	.align		8
        /*0028*/ 	.dword	_ZN34_INTERNAL_0a71d3fa_4_k_cu_f8f67e144cuda3std3__45__cpo4rendE
	.align		8
        /*0030*/ 	.dword	_ZN34_INTERNAL_0a71d3fa_4_k_cu_f8f67e144cuda3std3__45__cpo7crbeginE
	.align		8
        /*0038*/ 	.dword	_ZN34_INTERNAL_0a71d3fa_4_k_cu_f8f67e144cuda3std3__45__cpo5crendE
	.align		8
        /*0040*/ 	.dword	_ZN34_INTERNAL_0a71d3fa_4_k_cu_f8f67e144cuda3std3__436_GLOBAL__N__0a71d3fa_4_k_cu_f8f67e146ignoreE
	.align		8
        /*0048*/ 	.dword	_ZN34_INTERNAL_0a71d3fa_4_k_cu_f8f67e144cuda3std3__419piecewise_constructE
	.align		8
        /*0050*/ 	.dword	_ZN34_INTERNAL_0a71d3fa_4_k_cu_f8f67e144cuda3std3__48in_placeE
	.align		8
        /*0058*/ 	.dword	_ZN34_INTERNAL_0a71d3fa_4_k_cu_f8f67e144cuda3std3__420unreachable_sentinelE
	.align		8
        /*0060*/ 	.dword	_ZN34_INTERNAL_0a71d3fa_4_k_cu_f8f67e144cuda3std3__47nulloptE
	.align		8
        /*0068*/ 	.dword	_ZN34_INTERNAL_0a71d3fa_4_k_cu_f8f67e144cuda3std3__48unexpectE
	.align		8
        /*0070*/ 	.dword	_ZN34_INTERNAL_0a71d3fa_4_k_cu_f8f67e144cuda3std6ranges3__45__cpo4swapE
	.align		8
        /*0078*/ 	.dword	_ZN34_INTERNAL_0a71d3fa_4_k_cu_f8f67e144cuda3std6ranges3__45__cpo9iter_moveE
	.align		8
        /*0080*/ 	.dword	_ZN34_INTERNAL_0a71d3fa_4_k_cu_f8f67e144cuda3std6ranges3__45__cpo5beginE
	.align		8
        /*0088*/ 	.dword	_ZN34_INTERNAL_0a71d3fa_4_k_cu_f8f67e144cuda3std6ranges3__45__cpo3endE
	.align		8
        /*0090*/ 	.dword	_ZN34_INTERNAL_0a71d3fa_4_k_cu_f8f67e144cuda3std6ranges3__45__cpo6cbeginE
	.align		8
        /*0098*/ 	.dword	_ZN34_INTERNAL_0a71d3fa_4_k_cu_f8f67e144cuda3std6ranges3__45__cpo4cendE
	.align		8
        /*00a0*/ 	.dword	_ZN34_INTERNAL_0a71d3fa_4_k_cu_f8f67e144cuda3std6ranges3__45__cpo7advanceE
	.align		8
        /*00a8*/ 	.dword	_ZN34_INTERNAL_0a71d3fa_4_k_cu_f8f67e144cuda3std6ranges3__45__cpo9iter_swapE
	.align		8
        /*00b0*/ 	.dword	_ZN34_INTERNAL_0a71d3fa_4_k_cu_f8f67e144cuda3std6ranges3__45__cpo4nextE
	.align		8
        /*00b8*/ 	.dword	_ZN34_INTERNAL_0a71d3fa_4_k_cu_f8f67e144cuda3std6ranges3__45__cpo4prevE
	.align		8
        /*00c0*/ 	.dword	_ZN34_INTERNAL_0a71d3fa_4_k_cu_f8f67e144cuda3std6ranges3__45__cpo4dataE
	.align		8
        /*00c8*/ 	.dword	_ZN34_INTERNAL_0a71d3fa_4_k_cu_f8f67e144cuda3std6ranges3__45__cpo5cdataE
	.align		8
        /*00d0*/ 	.dword	_ZN34_INTERNAL_0a71d3fa_4_k_cu_f8f67e144cuda3std6ranges3__45__cpo4sizeE
	.align		8
        /*00d8*/ 	.dword	_ZN34_INTERNAL_0a71d3fa_4_k_cu_f8f67e144cuda3std6ranges3__45__cpo5ssizeE
	.align		8
        /*00e0*/ 	.dword	_ZN34_INTERNAL_0a71d3fa_4_k_cu_f8f67e144cuda3std6ranges3__45__cpo8distanceE
	.align		8
        /*00e8*/ 	.dword	_ZN34_INTERNAL_0a71d3fa_4_k_cu_f8f67e146thrust24THRUST_300001_SM_1000_NS8cuda_cub3parE
	.align		8
        /*00f0*/ 	.dword	_ZN34_INTERNAL_0a71d3fa_4_k_cu_f8f67e146thrust24THRUST_300001_SM_1000_NS8cuda_cub10par_nosyncE
	.align		8
        /*00f8*/ 	.dword	_ZN34_INTERNAL_0a71d3fa_4_k_cu_f8f67e146thrust24THRUST_300001_SM_1000_NS6system6detail10sequential3seqE
	.align		8
        /*0100*/ 	.dword	_ZN34_INTERNAL_0a71d3fa_4_k_cu_f8f67e146thrust24THRUST_300001_SM_1000_NS6system3cpp3parE
	.align		8
        /*0108*/ 	.dword	_ZN34_INTERNAL_0a71d3fa_4_k_cu_f8f67e146thrust24THRUST_300001_SM_1000_NS12placeholders2_1E
	.align		8
        /*0110*/ 	.dword	_ZN34_INTERNAL_0a71d3fa_4_k_cu_f8f67e146thrust24THRUST_300001_SM_1000_NS12placeholders2_2E
	.align		8
        /*0118*/ 	.dword	_ZN34_INTERNAL_0a71d3fa_4_k_cu_f8f67e146thrust24THRUST_300001_SM_1000_NS12placeholders2_3E
	.align		8
        /*0120*/ 	.dword	_ZN34_INTERNAL_0a71d3fa_4_k_cu_f8f67e146thrust24THRUST_300001_SM_1000_NS12placeholders2_4E
	.align		8
        /*0128*/ 	.dword	_ZN34_INTERNAL_0a71d3fa_4_k_cu_f8f67e146thrust24THRUST_300001_SM_1000_NS12placeholders2_5E
	.align		8
        /*0130*/ 	.dword	_ZN34_INTERNAL_0a71d3fa_4_k_cu_f8f67e146thrust24THRUST_300001_SM_1000_NS12placeholders2_6E
	.align		8
        /*0138*/ 	.dword	_ZN34_INTERNAL_0a71d3fa_4_k_cu_f8f67e146thrust24THRUST_300001_SM_1000_NS12placeholders2_7E
	.align		8
        /*0140*/ 	.dword	_ZN34_INTERNAL_0a71d3fa_4_k_cu_f8f67e146thrust24THRUST_300001_SM_1000_NS12placeholders2_8E
	.align		8
        /*0148*/ 	.dword	_ZN34_INTERNAL_0a71d3fa_4_k_cu_f8f67e146thrust24THRUST_300001_SM_1000_NS12placeholders2_9E
	.align		8
        /*0150*/ 	.dword	_ZN34_INTERNAL_0a71d3fa_4_k_cu_f8f67e146thrust24THRUST_300001_SM_1000_NS12placeholders3_10E
	.align		8
        /*0158*/ 	.dword	_ZN34_INTERNAL_0a71d3fa_4_k_cu_f8f67e146thrust24THRUST_300001_SM_1000_NS3seqE
	.align		8
        /*0160*/ 	.dword	_ZN34_INTERNAL_0a71d3fa_4_k_cu_f8f67e146thrust24THRUST_300001_SM_1000_NS6deviceE


//--------------------- .text._ZN3cub18CUB_300001_SM_10006detail11EmptyKernelIvEEvv --------------------------
	.section	.text._ZN3cub18CUB_300001_SM_10006detail11EmptyKernelIvEEvv,"ax",@progbits
	.align	128
        .global         _ZN3cub18CUB_300001_SM_10006detail11EmptyKernelIvEEvv
        .type           _ZN3cub18CUB_300001_SM_10006detail11EmptyKernelIvEEvv,@function
        .size           _ZN3cub18CUB_300001_SM_10006detail11EmptyKernelIvEEvv,(.L_x_13 - _ZN3cub18CUB_300001_SM_10006detail11EmptyKernelIvEEvv)
        .other          _ZN3cub18CUB_300001_SM_10006detail11EmptyKernelIvEEvv,@"STO_CUDA_ENTRY STV_DEFAULT"
_ZN3cub18CUB_300001_SM_10006detail11EmptyKernelIvEEvv:
.text._ZN3cub18CUB_300001_SM_10006detail11EmptyKernelIvEEvv:
[----:B------:R-:W-:Y:S01]  /*0000*/  LDC R1, c[0x0][0x37c] ;  /* 0x0000df00ff017b82 */ /* 0x000fe20000000800 */
[----:B------:R-:W-:Y:S05]  /*0010*/  EXIT ;  /* 0x000000000000794d */ /* 0x000fea0003800000 */
.L_x_0:
[----:B------:R-:W-:-:S00]  /*0020*/  BRA `(.L_x_0) ;  /* 0xfffffffc00fc7947 */ /* 0x000fc0000383ffff */
[----:B------:R-:W-:-:S00]  /*0030*/  NOP ;  /* 0x0000000000007918 */ /* 0x000fc00000000000 */
        /* <DEDUP_REMOVED lines=12> */
.L_x_13:


//--------------------- .text._Z16set_intersectionPjS_S_ii --------------------------
	.section	.text._Z16set_intersectionPjS_S_ii,"ax",@progbits
	.align	128
        .global         _Z16set_intersectionPjS_S_ii
        .type           _Z16set_intersectionPjS_S_ii,@function
        .size           _Z16set_intersectionPjS_S_ii,(.L_x_14 - _Z16set_intersectionPjS_S_ii)
        .other          _Z16set_intersectionPjS_S_ii,@"STO_CUDA_ENTRY STV_DEFAULT"
_Z16set_intersectionPjS_S_ii:
.text._Z16set_intersectionPjS_S_ii:
[----:B------:R-:W-:Y:S01]  /*0000*/  LDC R1, c[0x0][0x37c] ;  /* 0x0000df00ff017b82 */ /* 0x000fe20000000800 */
[----:B------:R-:W0:Y:S07]  /*0010*/  S2R R0, SR_TID.X ;  /* 0x0000000000007919 */ /* 0x000e2e0000002100 */
[----:B------:R-:W0:Y:S01]  /*0020*/  S2UR UR4, SR_CTAID.X ;  /* 0x00000000000479c3 */ /* 0x000e220000002500 */
[----:B------:R-:W1:Y:S07]  /*0030*/  LDCU UR6, c[0x0][0x398] ;  /* 0x00007300ff0677ac */ /* 0x000e6e0008000800 */
[----:B------:R-:W0:Y:S01]  /*0040*/  LDC R3, c[0x0][0x360] ;  /* 0x0000d800ff037b82 */ /* 0x000e220000000800 */
[----:B------:R-:W2:Y:S01]  /*0050*/  LDCU UR5, c[0x0][0x370] ;  /* 0x00006e00ff0577ac */ /* 0x000ea20008000800 */
[----:B0-----:R-:W-:-:S02]  /*0060*/  IMAD R0, R3, UR4, R0 ;  /* 0x0000000403007c24 */ /* 0x001fc4000f8e0200 */
[----:B--2---:R-:W-:-:S03]  /*0070*/  IMAD R3, R3, UR5, RZ ;  /* 0x0000000503037c24 */ /* 0x004fc6000f8e02ff */
[----:B-1----:R-:W-:-:S13]  /*0080*/  ISETP.GE.AND P0, PT, R0, UR6, PT ;  /* 0x0000000600007c0c */ /* 0x002fda000bf06270 */
[----:B------:R-:W-:Y:S05]  /*0090*/  @P0 EXIT ;  /* 0x000000000000094d */ /* 0x000fea0003800000 */
[----:B------:R-:W0:Y:S01]  /*00a0*/  LDCU UR8, c[0x0][0x39c] ;  /* 0x00007380ff0877ac */ /* 0x000e220008000800 */
[----:B------:R-:W1:Y:S01]  /*00b0*/  LDCU.64 UR4, c[0x0][0x388] ;  /* 0x00007100ff0477ac */ /* 0x000e620008000a00 */
[----:B------:R-:W2:Y:S01]  /*00c0*/  LDCU.64 UR6, c[0x0][0x358] ;  /* 0x00006b00ff0677ac */ /* 0x000ea20008000a00 */
[----:B0-----:R-:W-:Y:S02]  /*00d0*/  UISETP.GE.AND UP0, UPT, UR8, 0x1, UPT ;  /* 0x000000010800788c */ /* 0x001fe4000bf06270 */
[----:B-1----:R-:W-:-:S07]  /*00e0*/  UIMAD.WIDE UR4, UR8, 0x4, UR4 ;  /* 0x00000004080478a5 */ /* 0x002fce000f8e0204 */
[----:B--2---:R-:W-:Y:S05]  /*00f0*/  BRA.U !UP0, `(.L_x_1) ;  /* 0x0000000108d87547 */ /* 0x004fea000b800000 */
.L_x_7:
[----:B0-----:R-:W0:Y:S01]  /*0100*/  LDC.64 R4, c[0x0][0x380] ;  /* 0x0000e000ff047b82 */ /* 0x001e220000000a00 */
[----:B------:R-:W1:Y:S01]  /*0110*/  LDCU UR9, c[0x0][0x398] ;  /* 0x00007300ff0977ac */ /* 0x000e620008000800 */
[----:B------:R-:W2:Y:S01]  /*0120*/  LDCU.64 UR10, c[0x0][0x388] ;  /* 0x00007100ff0a77ac */ /* 0x000ea20008000a00 */
[----:B0-----:R-:W-:-:S05]  /*0130*/  IMAD.WIDE R4, R0, 0x4, R4 ;  /* 0x0000000400047825 */ /* 0x001fca00078e0204 */
[----:B------:R0:W5:Y:S01]  /*0140*/  LDG.E R2, desc[UR6][R4.64] ;  /* 0x0000000604027981 */ /* 0x000162000c1e1900 */
[----:B------:R-:W3:Y:S01]  /*0150*/  LDCU UR8, c[0x0][0x39c] ;  /* 0x00007380ff0877ac */ /* 0x000ee20008000800 */
[--C-:B------:R-:W-:Y:S01]  /*0160*/  IMAD.MOV.U32 R17, RZ, RZ, R0.reuse ;  /* 0x000000ffff117224 */ /* 0x100fe200078e0000 */
[----:B------:R-:W-:Y:S01]  /*0170*/  BSSY.RECONVERGENT B0, `(.L_x_2) ;  /* 0x000001e000007945 */ /* 0x000fe20003800200 */
[----:B------:R-:W-:Y:S01]  /*0180*/  IMAD.IADD R0, R3, 0x1, R0 ;  /* 0x0000000103007824 */ /* 0x000fe200078e0200 */
[----:B--2---:R-:W-:Y:S01]  /*0190*/  MOV R14, UR11 ;  /* 0x0000000b000e7c02 */ /* 0x004fe20008000f00 */
[----:B------:R-:W-:Y:S02]  /*01a0*/  IMAD.U32 R15, RZ, RZ, UR10 ;  /* 0x0000000aff0f7e24 */ /* 0x000fe4000f8e00ff */
[----:B------:R-:W-:Y:S01]  /*01b0*/  IMAD.U32 R13, RZ, RZ, UR10 ;  /* 0x0000000aff0d7e24 */ /* 0x000fe2000f8e00ff */
[----:B-1----:R-:W-:Y:S01]  /*01c0*/  ISETP.GE.AND P1, PT, R0, UR9, PT ;  /* 0x0000000900007c0c */ /* 0x002fe2000bf26270 */
[----:B------:R-:W-:Y:S01]  /*01d0*/  IMAD.U32 R12, RZ, RZ, UR11 ;  /* 0x0000000bff0c7e24 */ /* 0x000fe2000f8e00ff */
[----:B0--3--:R-:W-:-:S11]  /*01e0*/  MOV R8, UR8 ;  /* 0x0000000800087c02 */ /* 0x009fd60008000f00 */
.L_x_3:
[----:B------:R-:W-:Y:S01]  /*01f0*/  SHF.R.U32.HI R9, RZ, 0x1, R8 ;  /* 0x00000001ff097819 */ /* 0x000fe20000011608 */
[----:B------:R-:W-:Y:S02]  /*0200*/  IMAD.MOV.U32 R4, RZ, RZ, R13 ;  /* 0x000000ffff047224 */ /* 0x000fe400078e000d */
[----:B------:R-:W-:Y:S02]  /*0210*/  IMAD.MOV.U32 R5, RZ, RZ, R12 ;  /* 0x000000ffff057224 */ /* 0x000fe400078e000c */
[----:B------:R-:W-:-:S05]  /*0220*/  IMAD.WIDE.U32 R4, R9, 0x4, R4 ;  /* 0x0000000409047825 */ /* 0x000fca00078e0004 */
[----:B------:R-:W2:Y:S01]  /*0230*/  LDG.E R7, desc[UR6][R4.64] ;  /* 0x0000000604077981 */ /* 0x000ea2000c1e1900 */
[----:B------:R-:W-:Y:S02]  /*0240*/  MOV R6, R15 ;  /* 0x0000000f00067202 */ /* 0x000fe40000000f00 */
[----:B------:R-:W-:Y:S02]  /*0250*/  LOP3.LUT R11, RZ, R9, RZ, 0x33, !PT ;  /* 0x00000009ff0b7212 */ /* 0x000fe400078e33ff */
[----:B------:R-:W-:Y:S02]  /*0260*/  IADD3 R10, P3, PT, R4, 0x4, RZ ;  /* 0x00000004040a7810 */ /* 0x000fe40007f7e0ff */
[----:B--2--5:R-:W-:Y:S01]  /*0270*/  ISETP.GE.U32.AND P0, PT, R7, R2, PT ;  /* 0x000000020700720c */ /* 0x024fe20003f06070 */
[----:B------:R-:W-:-:S03]  /*0280*/  IMAD.MOV.U32 R7, RZ, RZ, R14 ;  /* 0x000000ffff077224 */ /* 0x000fc600078e000e */
[----:B------:R-:W-:Y:S01]  /*0290*/  SEL R13, R10, R13, !P0 ;  /* 0x0000000d0a0d7207 */ /* 0x000fe20004000000 */
[----:B------:R-:W-:-:S08]  /*02a0*/  IMAD.WIDE.U32 R6, R9, 0x4, R6 ;  /* 0x0000000409067825 */ /* 0x000fd000078e0006 */
[----:B------:R-:W-:Y:S01]  /*02b0*/  @!P0 IMAD.IADD R9, R11, 0x1, R8 ;  /* 0x000000010b098824 */ /* 0x000fe200078e0208 */
[----:B------:R-:W-:Y:S02]  /*02c0*/  IADD3 R8, P2, PT, R6, 0x4, RZ ;  /* 0x0000000406087810 */ /* 0x000fe40007f5e0ff */
[----:B------:R-:W-:Y:S02]  /*02d0*/  IADD3.X R6, PT, PT, RZ, R5, RZ, P3, !PT ;  /* 0x00000005ff067210 */ /* 0x000fe40001ffe4ff */
[----:B------:R-:W-:Y:S01]  /*02e0*/  ISETP.GT.AND P3, PT, R9, RZ, PT ;  /* 0x000000ff0900720c */ /* 0x000fe20003f64270 */
[----:B------:R-:W-:Y:S01]  /*02f0*/  IMAD.X R7, RZ, RZ, R7, P2 ;  /* 0x000000ffff077224 */ /* 0x000fe200010e0607 */
[----:B------:R-:W-:Y:S01]  /*0300*/  SEL R15, R8, R15, !P0 ;  /* 0x0000000f080f7207 */ /* 0x000fe20004000000 */
[----:B------:R-:W-:Y:S01]  /*0310*/  IMAD.MOV.U32 R8, RZ, RZ, R9 ;  /* 0x000000ffff087224 */ /* 0x000fe200078e0009 */
[----:B------:R-:W-:Y:S02]  /*0320*/  SEL R12, R6, R12, !P0 ;  /* 0x0000000c060c7207 */ /* 0x000fe40004000000 */
[----:B------:R-:W-:-:S07]  /*0330*/  SEL R14, R7, R14, !P0 ;  /* 0x0000000e070e7207 */ /* 0x000fce0004000000 */
[----:B------:R-:W-:Y:S05]  /*0340*/  @P3 BRA `(.L_x_3) ;  /* 0xfffffffc00a83947 */ /* 0x000fea000383ffff */
[----:B------:R-:W-:Y:S05]  /*0350*/  BSYNC.RECONVERGENT B0 ;  /* 0x0000000000007941 */ /* 0x000fea0003800200 */
.L_x_2:
[----:B------:R-:W-:Y:S01]  /*0360*/  ISETP.NE.U32.AND P0, PT, R15, UR4, PT ;  /* 0x000000040f007c0c */ /* 0x000fe2000bf05070 */
[----:B------:R-:W-:Y:S03]  /*0370*/  BSSY.RECONVERGENT B0, `(.L_x_4) ;  /* 0x0000009000007945 */ /* 0x000fe60003800200 */
[----:B------:R-:W-:-:S13]  /*0380*/  ISETP.NE.AND.EX P0, PT, R14, UR5, PT, P0 ;  /* 0x000000050e007c0c */ /* 0x000fda000bf05300 */
[----:B------:R-:W-:Y:S05]  /*0390*/  @!P0 BRA `(.L_x_5) ;  /* 0x0000000000148947 */ /* 0x000fea0003800000 */
[----:B------:R-:W-:Y:S01]  /*03a0*/  IMAD.MOV.U32 R5, RZ, RZ, R12 ;  /* 0x000000ffff057224 */ /* 0x000fe200078e000c */
[----:B------:R-:W-:-:S05]  /*03b0*/  MOV R4, R13 ;  /* 0x0000000d00047202 */ /* 0x000fca0000000f00 */
[----:B------:R-:W2:Y:S02]  /*03c0*/  LDG.E R5, desc[UR6][R4.64] ;  /* 0x0000000604057981 */ /* 0x000ea4000c1e1900 */
[----:B--2---:R-:W-:-:S13]  /*03d0*/  ISETP.NE.AND P0, PT, R5, R2, PT ;  /* 0x000000020500720c */ /* 0x004fda0003f05270 */
[----:B------:R-:W-:Y:S05]  /*03e0*/  @!P0 BRA `(.L_x_6) ;  /* 0x0000000000048947 */ /* 0x000fea0003800000 */
.L_x_5:
[----:B------:R-:W-:-:S07]  /*03f0*/  IMAD.MOV.U32 R2, RZ, RZ, RZ ;  /* 0x000000ffff027224 */ /* 0x000fce00078e00ff */
.L_x_6:
[----:B------:R-:W-:Y:S05]  /*0400*/  BSYNC.RECONVERGENT B0 ;  /* 0x0000000000007941 */ /* 0x000fea0003800200 */
.L_x_4:
[----:B------:R-:W0:Y:S02]  /*0410*/  LDC.64 R4, c[0x0][0x390] ;  /* 0x0000e400ff047b82 */ /* 0x000e240000000a00 */
[----:B0-----:R-:W-:-:S05]  /*0420*/  IMAD.WIDE R4, R17, 0x4, R4 ;  /* 0x0000000411047825 */ /* 0x001fca00078e0204 */
[----:B------:R0:W-:Y:S01]  /*0430*/  STG.E desc[UR6][R4.64], R2 ;  /* 0x0000000204007986 */ /* 0x0001e2000c101906 */
[----:B------:R-:W-:Y:S05]  /*0440*/  @!P1 BRA `(.L_x_7) ;  /* 0xfffffffc002c9947 */ /* 0x000fea000383ffff */
[----:B------:R-:W-:Y:S05]  /*0450*/  EXIT ;  /* 0x000000000000794d */ /* 0x000fea0003800000 */
.L_x_1:
[----:B------:R-:W0:Y:S01]  /*0460*/  LDC.64 R8, c[0x0][0x380] ;  /* 0x0000e000ff087b82 */ /* 0x000e220000000a00 */
[----:B------:R-:W1:Y:S01]  /*0470*/  LDCU.64 UR8, c[0x0][0x388] ;  /* 0x00007100ff0877ac */ /* 0x000e620008000a00 */
[----:B------:R-:W2:Y:S06]  /*0480*/  LDCU UR10, c[0x0][0x398] ;  /* 0x00007300ff0a77ac */ /* 0x000eac0008000800 */
[----:B------:R-:W3:Y:S01]  /*0490*/  LDC.64 R10, c[0x0][0x390] ;  /* 0x0000e400ff0a7b82 */ /* 0x000ee20000000a00 */
[----:B-1----:R-:W-:-:S04]  /*04a0*/  UISETP.NE.U32.AND UP0, UPT, UR4, UR8, UPT ;  /* 0x000000080400728c */ /* 0x002fc8000bf05070 */
[----:B--2---:R-:W-:-:S11]  /*04b0*/  UISETP.NE.AND.EX UP0, UPT, UR5, UR9, UPT, UP0 ;  /* 0x000000090500728c */ /* 0x004fd6000bf05300 */
.L_x_11:
[----:B------:R-:W-:Y:S01]  /*04c0*/  MOV R13, R0 ;  /* 0x00000000000d7202 */ /* 0x000fe20000000f00 */
[----:B------:R-:W-:Y:S01]  /*04d0*/  IMAD.IADD R0, R3, 0x1, R0 ;  /* 0x0000000103007824 */ /* 0x000fe200078e0200 */
[----:B------:R-:W-:Y:S04]  /*04e0*/  BSSY.RECONVERGENT B0, `(.L_x_8) ;  /* 0x000000a000007945 */ /* 0x000fe80003800200 */
[----:B------:R-:W-:Y:S01]  /*04f0*/  ISETP.GE.AND P1, PT, R0, UR10, PT ;  /* 0x0000000a00007c0c */ /* 0x000fe2000bf26270 */
[----:B-1----:R-:W-:-:S12]  /*0500*/  BRA.U !UP0, `(.L_x_9) ;  /* 0x0000000108187547 */ /* 0x002fd8000b800000 */
[----:B------:R-:W1:Y:S01]  /*0510*/  LDC.64 R4, c[0x0][0x388] ;  /* 0x0000e200ff047b82 */ /* 0x000e620000000a00 */
[----:B0-----:R-:W-:-:S06]  /*0520*/  IMAD.WIDE R6, R13, 0x4, R8 ;  /* 0x000000040d067825 */ /* 0x001fcc00078e0208 */
[----:B------:R-:W2:Y:S04]  /*0530*/  LDG.E R7, desc[UR6][R6.64] ;  /* 0x0000000606077981 */ /* 0x000ea8000c1e1900 */
[----:B-1----:R-:W2:Y:S02]  /*0540*/  LDG.E R4, desc[UR6][R4.64] ;  /* 0x0000000604047981 */ /* 0x002ea4000c1e1900 */
[----:B--2---:R-:W-:-:S13]  /*0550*/  ISETP.NE.AND P0, PT, R4, R7, PT ;  /* 0x000000070400720c */ /* 0x004fda0003f05270 */
[----:B------:R-:W-:Y:S05]  /*0560*/  @!P0 BRA `(.L_x_10) ;  /* 0x0000000000048947 */ /* 0x000fea0003800000 */
.L_x_9:
[----:B------:R-:W-:-:S07]  /*0570*/  HFMA2 R7, -RZ, RZ, 0, 0 ;  /* 0x00000000ff077431 */ /* 0x000fce00000001ff */
.L_x_10:
[----:B------:R-:W-:Y:S05]  /*0580*/  BSYNC.RECONVERGENT B0 ;  /* 0x0000000000007941 */ /* 0x000fea0003800200 */
.L_x_8:
[----:B---3--:R-:W-:-:S05]  /*0590*/  IMAD.WIDE R4, R13, 0x4, R10 ;  /* 0x000000040d047825 */ /* 0x008fca00078e020a */
[----:B------:R1:W-:Y:S01]  /*05a0*/  STG.E desc[UR6][R4.64], R7 ;  /* 0x0000000704007986 */ /* 0x0003e2000c101906 */
[----:B------:R-:W-:Y:S05]  /*05b0*/  @!P1 BRA `(.L_x_11) ;  /* 0xfffffffc00c09947 */ /* 0x000fea000383ffff */
[----:B------:R-:W-:Y:S05]  /*05c0*/  EXIT ;  /* 0x000000000000794d */ /* 0x000fea0003800000 */
.L_x_12:
        /* <DEDUP_REMOVED lines=11> */
.L_x_14:


//--------------------- .nv.shared.reserved.0     --------------------------
	.section	.nv.shared.reserved.0,"aw",@nobits
	.weak		__nv_reservedSMEM_offset_0_alias
	.size		__nv_reservedSMEM_offset_0_alias, 0, 64
	.other		__nv_reservedSMEM_offset_0_alias,@"STO_CUDA_RESERVED_SHARED STV_DEFAULT"
__nv_reservedSMEM_offset_0_alias:
	.zero		0
	.zero		64


//--------------------- .nv.global                --------------------------
	.section	.nv.global,"aw",@nobits
.nv.global:
	.type		_ZN34_INTERNAL_0a71d3fa_4_k_cu_f8f67e146thrust24THRUST_300001_SM_1000_NS12placeholders2_8E,@object
	.size		_ZN34_INTERNAL_0a71d3fa_4_k_cu_f8f67e146thrust24THRUST_300001_SM_1000_NS12placeholders2_8E,(_ZN34_INTERNAL_0a71d3fa_4_k_cu_f8f67e144cuda3std3__436_GLOBAL__N__0a71d3fa_4_k_cu_f8f67e146ignoreE - _ZN34_INTERNAL_0a71d3fa_4_k_cu_f8f67e146thrust24THRUST_300001_SM_1000_NS12placeholders2_8E)
_ZN34_INTERNAL_0a71d3fa_4_k_cu_f8f67e146thrust24THRUST_300001_SM_1000_NS12placeholders2_8E:
	.zero		1
	.type		_ZN34_INTERNAL_0a71d3fa_4_k_cu_f8f67e144cuda3std3__436_GLOBAL__N__0a71d3fa_4_k_cu_f8f67e146ignoreE,@object
	.size		_ZN34_INTERNAL_0a71d3fa_4_k_cu_f8f67e144cuda3std3__436_GLOBAL__N__0a71d3fa_4_k_cu_f8f67e146ignoreE,(_ZN34_INTERNAL_0a71d3fa_4_k_cu_f8f67e144cuda3std6ranges3__45__cpo4dataE - _ZN34_INTERNAL_0a71d3fa_4_k_cu_f8f67e144cuda3std3__436_GLOBAL__N__0a71d3fa_4_k_cu_f8f67e146ignoreE)
_ZN34_INTERNAL_0a71d3fa_4_k_cu_f8f67e144cuda3std3__436_GLOBAL__N__0a71d3fa_4_k_cu_f8f67e146ignoreE:
	.zero		1
	.type		_ZN34_INTERNAL_0a71d3fa_4_k_cu_f8f67e144cuda3std6ranges3__45__cpo4dataE,@object
	.size		_ZN34_INTERNAL_0a71d3fa_4_k_cu_f8f67e144cuda3std6ranges3__45__cpo4dataE,(_ZN34_INTERNAL_0a71d3fa_4_k_cu_f8f67e146thrust24THRUST_300001_SM_1000_NS6system3cpp3parE - _ZN34_INTERNAL_0a71d3fa_4_k_cu_f8f67e144cuda3std6ranges3__45__cpo4dataE)
_ZN34_INTERNAL_0a71d3fa_4_k_cu_f8f67e144cuda3std6ranges3__45__cpo4dataE:
	.zero		1
	.type		_ZN34_INTERNAL_0a71d3fa_4_k_cu_f8f67e146thrust24THRUST_300001_SM_1000_NS6system3cpp3parE,@object
	.size		_ZN34_INTERNAL_0a71d3fa_4_k_cu_f8f67e146thrust24THRUST_300001_SM_1000_NS6system3cpp3parE,(_ZN34_INTERNAL_0a71d3fa_4_k_cu_f8f67e144cuda3std3__45__cpo5beginE - _ZN34_INTERNAL_0a71d3fa_4_k_cu_f8f67e146thrust24THRUST_300001_SM_1000_NS6system3cpp3parE)
_ZN34_INTERNAL_0a71d3fa_4_k_cu_f8f67e146thrust24THRUST_300001_SM_1000_NS6system3cpp3parE:
	.zero		1
	.type		_ZN34_INTERNAL_0a71d3fa_4_k_cu_f8f67e144cuda3std3__45__cpo5beginE,@object
	.size		_ZN34_INTERNAL_0a71d3fa_4_k_cu_f8f67e144cuda3std3__45__cpo5beginE,(_ZN34_INTERNAL_0a71d3fa_4_k_cu_f8f67e144cuda3std6ranges3__45__cpo5beginE - _ZN34_INTERNAL_0a71d3fa_4_k_cu_f8f67e144cuda3std3__45__cpo5beginE)
_ZN34_INTERNAL_0a71d3fa_4_k_cu_f8f67e144cuda3std3__45__cpo5beginE:
	.zero		1
	.type		_ZN34_INTERNAL_0a71d3fa_4_k_cu_f8f67e144cuda3std6ranges3__45__cpo5beginE,@object
	.size		_ZN34_INTERNAL_0a71d3fa_4_k_cu_f8f67e144cuda3std6ranges3__45__cpo5beginE,(_ZN34_INTERNAL_0a71d3fa_4_k_cu_f8f67e146thrust24THRUST_300001_SM_1000_NS6deviceE - _ZN34_INTERNAL_0a71d3fa_4_k_cu_f8f67e144cuda3std6ranges3__45__cpo5beginE)
_ZN34_INTERNAL_0a71d3fa_4_k_cu_f8f67e144cuda3std6ranges3__45__cpo5beginE:
	.zero		1
	.type		_ZN34_INTERNAL_0a71d3fa_4_k_cu_f8f67e146thrust24THRUST_300001_SM_1000_NS6deviceE,@object
	.size		_ZN34_INTERNAL_0a71d3fa_4_k_cu_f8f67e146thrust24THRUST_300001_SM_1000_NS6deviceE,(_ZN34_INTERNAL_0a71d3fa_4_k_cu_f8f67e144cuda3std3__47nulloptE - _ZN34_INTERNAL_0a71d3fa_4_k_cu_f8f67e146thrust24THRUST_300001_SM_1000_NS6deviceE)
_ZN34_INTERNAL_0a71d3fa_4_k_cu_f8f67e146thrust24THRUST_300001_SM_1000_NS6deviceE:
	.zero		1
	.type		_ZN34_INTERNAL_0a71d3fa_4_k_cu_f8f67e144cuda3std3__47nulloptE,@object
	.size		_ZN34_INTERNAL_0a71d3fa_4_k_cu_f8f67e144cuda3std3__47nulloptE,(_ZN34_INTERNAL_0a71d3fa_4_k_cu_f8f67e144cuda3std6ranges3__45__cpo8distanceE - _ZN34_INTERNAL_0a71d3fa_4_k_cu_f8f67e144cuda3std3__47nulloptE)
_ZN34_INTERNAL_0a71d3fa_4_k_cu_f8f67e144cuda3std3__47nulloptE:
	.zero		1
	.type		_ZN34_INTERNAL_0a71d3fa_4_k_cu_f8f67e144cuda3std6ranges3__45__cpo8distanceE,@object
	.size		_ZN34_INTERNAL_0a71d3fa_4_k_cu_f8f67e144cuda3std6ranges3__45__cpo8distanceE,(_ZN34_INTERNAL_0a71d3fa_4_k_cu_f8f67e146thrust24THRUST_300001_SM_1000_NS12placeholders2_4E - _ZN34_INTERNAL_0a71d3fa_4_k_cu_f8f67e144cuda3std6ranges3__45__cpo8distanceE)
_ZN34_INTERNAL_0a71d3fa_4_k_cu_f8f67e144cuda3std6ranges3__45__cpo8distanceE:
	.zero		1
	.type		_ZN34_INTERNAL_0a71d3fa_4_k_cu_f8f67e146thrust24THRUST_300001_SM_1000_NS12placeholders2_4E,@object
	.size		_ZN34_INTERNAL_0a71d3fa_4_k_cu_f8f67e146thrust24THRUST_300001_SM_1000_NS12placeholders2_4E,(_ZN34_INTERNAL_0a71d3fa_4_k_cu_f8f67e144cuda3std3__45__cpo6rbeginE - _ZN34_INTERNAL_0a71d3fa_4_k_cu_f8f67e146thrust24THRUST_300001_SM_1000_NS12placeholders2_4E)
_ZN34_INTERNAL_0a71d3fa_4_k_cu_f8f67e146thrust24THRUST_300001_SM_1000_NS12placeholders2_4E:
	.zero		1
	.type		_ZN34_INTERNAL_0a71d3fa_4_k_cu_f8f67e144cuda3std3__45__cpo6rbeginE,@object
	.size		_ZN34_INTERNAL_0a71d3fa_4_k_cu_f8f67e144cuda3std3__45__cpo6rbeginE,(_ZN34_INTERNAL_0a71d3fa_4_k_cu_f8f67e144cuda3std6ranges3__45__cpo7advanceE - _ZN34_INTERNAL_0a71d3fa_4_k_cu_f8f67e144cuda3std3__45__cpo6rbeginE)
_ZN34_INTERNAL_0a71d3fa_4_k_cu_f8f67e144cuda3std3__45__cpo6rbeginE:
	.zero		1
	.type		_ZN34_INTERNAL_0a71d3fa_4_k_cu_f8f67e144cuda3std6ranges3__45__cpo7advanceE,@object
	.size		_ZN34_INTERNAL_0a71d3fa_4_k_cu_f8f67e144cuda3std6ranges3__45__cpo7advanceE,(_ZN34_INTERNAL_0a71d3fa_4_k_cu_f8f67e146thrust24THRUST_300001_SM_1000_NS12placeholders3_10E - _ZN34_INTERNAL_0a71d3fa_4_k_cu_f8f67e144cuda3std6ranges3__45__cpo7advanceE)
_ZN34_INTERNAL_0a71d3fa_4_k_cu_f8f67e144cuda3std6ranges3__45__cpo7advanceE:
	.zero		1
	.type		_ZN34_INTERNAL_0a71d3fa_4_k_cu_f8f67e146thrust24THRUST_300001_SM_1000_NS12placeholders3_10E,@object
	.size		_ZN34_INTERNAL_0a71d3fa_4_k_cu_f8f67e146thrust24THRUST_300001_SM_1000_NS12placeholders3_10E,(_ZN34_INTERNAL_0a71d3fa_4_k_cu_f8f67e144cuda3std3__48in_placeE - _ZN34_INTERNAL_0a71d3fa_4_k_cu_f8f67e146thrust24THRUST_300001_SM_1000_NS12placeholders3_10E)
_ZN34_INTERNAL_0a71d3fa_4_k_cu_f8f67e146thrust24THRUST_300001_SM_1000_NS12placeholders3_10E:
	.zero		1
	.type		_ZN34_INTERNAL_0a71d3fa_4_k_cu_f8f67e144cuda3std3__48in_placeE,@object
	.size		_ZN34_INTERNAL_0a71d3fa_4_k_cu_f8f67e144cuda3std3__48in_placeE,(_ZN34_INTERNAL_0a71d3fa_4_k_cu_f8f67e144cuda3std6ranges3__45__cpo4sizeE - _ZN34_INTERNAL_0a71d3fa_4_k_cu_f8f67e144cuda3std3__48in_placeE)
_ZN34_INTERNAL_0a71d3fa_4_k_cu_f8f67e144cuda3std3__48in_placeE:
	.zero		1
	.type		_ZN34_INTERNAL_0a71d3fa_4_k_cu_f8f67e144cuda3std6ranges3__45__cpo4sizeE,@object
	.size		_ZN34_INTERNAL_0a71d3fa_4_k_cu_f8f67e144cuda3std6ranges3__45__cpo4sizeE,(_ZN34_INTERNAL_0a71d3fa_4_k_cu_f8f67e146thrust24THRUST_300001_SM_1000_NS12placeholders2_2E - _ZN34_INTERNAL_0a71d3fa_4_k_cu_f8f67e144cuda3std6ranges3__45__cpo4sizeE)
_ZN34_INTERNAL_0a71d3fa_4_k_cu_f8f67e144cuda3std6ranges3__45__cpo4sizeE:
	.zero		1
	.type		_ZN34_INTERNAL_0a71d3fa_4_k_cu_f8f67e146thrust24THRUST_300001_SM_1000_NS12placeholders2_2E,@object
	.size		_ZN34_INTERNAL_0a71d3fa_4_k_cu_f8f67e146thrust24THRUST_300001_SM_1000_NS12placeholders2_2E,(_ZN34_INTERNAL_0a71d3fa_4_k_cu_f8f67e144cuda3std3__45__cpo6cbeginE - _ZN34_INTERNAL_0a71d3fa_4_k_cu_f8f67e146thrust24THRUST_300001_SM_1000_NS12placeholders2_2E)
_ZN34_INTERNAL_0a71d3fa_4_k_cu_f8f67e146thrust24THRUST_300001_SM_1000_NS12placeholders2_2E:
	.zero		1
	.type		_ZN34_INTERNAL_0a71d3fa_4_k_cu_f8f67e144cuda3std3__45__cpo6cbeginE,@object
	.size		_ZN34_INTERNAL_0a71d3fa_4_k_cu_f8f67e144cuda3std3__45__cpo6cbeginE,(_ZN34_INTERNAL_0a71d3fa_4_k_cu_f8f67e144cuda3std6ranges3__45__cpo6cbeginE - _ZN34_INTERNAL_0a71d3fa_4_k_cu_f8f67e144cuda3std3__45__cpo6cbeginE)
_ZN34_INTERNAL_0a71d3fa_4_k_cu_f8f67e144cuda3std3__45__cpo6cbeginE:
	.zero		1
	.type		_ZN34_INTERNAL_0a71d3fa_4_k_cu_f8f67e144cuda3std6ranges3__45__cpo6cbeginE,@object
	.size		_ZN34_INTERNAL_0a71d3fa_4_k_cu_f8f67e144cuda3std6ranges3__45__cpo6cbeginE,(_ZN34_INTERNAL_0a71d3fa_4_k_cu_f8f67e146thrust24THRUST_300001_SM_1000_NS12placeholders2_6E - _ZN34_INTERNAL_0a71d3fa_4_k_cu_f8f67e144cuda3std6ranges3__45__cpo6cbeginE)
_ZN34_INTERNAL_0a71d3fa_4_k_cu_f8f67e144cuda3std6ranges3__45__cpo6cbeginE:
	.zero		1
	.type		_ZN34_INTERNAL_0a71d3fa_4_k_cu_f8f67e146thrust24THRUST_300001_SM_1000_NS12placeholders2_6E,@object
	.size		_ZN34_INTERNAL_0a71d3fa_4_k_cu_f8f67e146thrust24THRUST_300001_SM_1000_NS12placeholders2_6E,(_ZN34_INTERNAL_0a71d3fa_4_k_cu_f8f67e144cuda3std3__45__cpo7crbeginE - _ZN34_INTERNAL_0a71d3fa_4_k_cu_f8f67e146thrust24THRUST_300001_SM_1000_NS12placeholders2_6E)
_ZN34_INTERNAL_0a71d3fa_4_k_cu_f8f67e146thrust24THRUST_300001_SM_1000_NS12placeholders2_6E:
	.zero		1
	.type		_ZN34_INTERNAL_0a71d3fa_4_k_cu_f8f67e144cuda3std3__45__cpo7crbeginE,@object
	.size		_ZN34_INTERNAL_0a71d3fa_4_k_cu_f8f67e144cuda3std3__45__cpo7crbeginE,(_ZN34_INTERNAL_0a71d3fa_4_k_cu_f8f67e144cuda3std6ranges3__45__cpo4nextE - _ZN34_INTERNAL_0a71d3fa_4_k_cu_f8f67e144cuda3std3__45__cpo7crbeginE)
_ZN34_INTERNAL_0a71d3fa_4_k_cu_f8f67e144cuda3std3__45__cpo7crbeginE:
	.zero		1
	.type		_ZN34_INTERNAL_0a71d3fa_4_k_cu_f8f67e144cuda3std6ranges3__45__cpo4nextE,@object
	.size		_ZN34_INTERNAL_0a71d3fa_4_k_cu_f8f67e144cuda3std6ranges3__45__cpo4nextE,(_ZN34_INTERNAL_0a71d3fa_4_k_cu_f8f67e144cuda3std6ranges3__45__cpo4swapE - _ZN34_INTERNAL_0a71d3fa_4_k_cu_f8f67e144cuda3std6ranges3__45__cpo4nextE)
_ZN34_INTERNAL_0a71d3fa_4_k_cu_f8f67e144cuda3std6ranges3__45__cpo4nextE:
	.zero		1
	.type		_ZN34_INTERNAL_0a71d3fa_4_k_cu_f8f67e144cuda3std6ranges3__45__cpo4swapE,@object
	.size		_ZN34_INTERNAL_0a71d3fa_4_k_cu_f8f67e144cuda3std6ranges3__45__cpo4swapE,(_ZN34_INTERNAL_0a71d3fa_4_k_cu_f8f67e146thrust24THRUST_300001_SM_1000_NS8cuda_cub10par_nosyncE - _ZN34_INTERNAL_0a71d3fa_4_k_cu_f8f67e144cuda3std6ranges3__45__cpo4swapE)
_ZN34_INTERNAL_0a71d3fa_4_k_cu_f8f67e144cuda3std6ranges3__45__cpo4swapE:
	.zero		1
	.type		_ZN34_INTERNAL_0a71d3fa_4_k_cu_f8f67e146thrust24THRUST_300001_SM_1000_NS8cuda_cub10par_nosyncE,@object
	.size		_ZN34_INTERNAL_0a71d3fa_4_k_cu_f8f67e146thrust24THRUST_300001_SM_1000_NS8cuda_cub10par_nosyncE,(_ZN34_INTERNAL_0a71d3fa_4_k_cu_f8f67e146thrust24THRUST_300001_SM_1000_NS3seqE - _ZN34_INTERNAL_0a71d3fa_4_k_cu_f8f67e146thrust24THRUST_300001_SM_1000_NS8cuda_cub10par_nosyncE)
_ZN34_INTERNAL_0a71d3fa_4_k_cu_f8f67e146thrust24THRUST_300001_SM_1000_NS8cuda_cub10par_nosyncE:
	.zero		1
	.type		_ZN34_INTERNAL_0a71d3fa_4_k_cu_f8f67e146thrust24THRUST_300001_SM_1000_NS3seqE,@object
	.size		_ZN34_INTERNAL_0a71d3fa_4_k_cu_f8f67e146thrust24THRUST_300001_SM_1000_NS3seqE,(_ZN34_INTERNAL_0a71d3fa_4_k_cu_f8f67e144cuda3std3__420unreachable_sentinelE - _ZN34_INTERNAL_0a71d3fa_4_k_cu_f8f67e146thrust24THRUST_300001_SM_1000_NS3seqE)
_ZN34_INTERNAL_0a71d3fa_4_k_cu_f8f67e146thrust24THRUST_300001_SM_1000_NS3seqE:
	.zero		1
	.type		_ZN34_INTERNAL_0a71d3fa_4_k_cu_f8f67e144cuda3std3__420unreachable_sentinelE,@object
	.size		_ZN34_INTERNAL_0a71d3fa_4_k_cu_f8f67e144cuda3std3__420unreachable_sentinelE,(_ZN34_INTERNAL_0a71d3fa_4_k_cu_f8f67e144cuda3std6ranges3__45__cpo5ssizeE - _ZN34_INTERNAL_0a71d3fa_4_k_cu_f8f67e144cuda3std3__420unreachable_sentinelE)
_ZN34_INTERNAL_0a71d3fa_4_k_cu_f8f67e144cuda3std3__420unreachable_sentinelE:
	.zero		1
	.type		_ZN34_INTERNAL_0a71d3fa_4_k_cu_f8f67e144cuda3std6ranges3__45__cpo5ssizeE,@object
	.size		_ZN34_INTERNAL_0a71d3fa_4_k_cu_f8f67e144cuda3std6ranges3__45__cpo5ssizeE,(_ZN34_INTERNAL_0a71d3fa_4_k_cu_f8f67e146thrust24THRUST_300001_SM_1000_NS12placeholders2_3E - _ZN34_INTERNAL_0a71d3fa_4_k_cu_f8f67e144cuda3std6ranges3__45__cpo5ssizeE)
_ZN34_INTERNAL_0a71d3fa_4_k_cu_f8f67e144cuda3std6ranges3__45__cpo5ssizeE:
	.zero		1
	.type		_ZN34_INTERNAL_0a71d3fa_4_k_cu_f8f67e146thrust24THRUST_300001_SM_1000_NS12placeholders2_3E,@object
	.size		_ZN34_INTERNAL_0a71d3fa_4_k_cu_f8f67e146thrust24THRUST_300001_SM_1000_NS12placeholders2_3E,(_ZN34_INTERNAL_0a71d3fa_4_k_cu_f8f67e144cuda3std3__45__cpo4cendE - _ZN34_INTERNAL_0a71d3fa_4_k_cu_f8f67e146thrust24THRUST_300001_SM_1000_NS12placeholders2_3E)
_ZN34_INTERNAL_0a71d3fa_4_k_cu_f8f67e146thrust24THRUST_300001_SM_1000_NS12placeholders2_3E:
	.zero		1
	.type		_ZN34_INTERNAL_0a71d3fa_4_k_cu_f8f67e144cuda3std3__45__cpo4cendE,@object
	.size		_ZN34_INTERNAL_0a71d3fa_4_k_cu_f8f67e144cuda3std3__45__cpo4cendE,(_ZN34_INTERNAL_0a71d3fa_4_k_cu_f8f67e144cuda3std6ranges3__45__cpo4cendE - _ZN34_INTERNAL_0a71d3fa_4_k_cu_f8f67e144cuda3std3__45__cpo4cendE)
_ZN34_INTERNAL_0a71d3fa_4_k_cu_f8f67e144cuda3std3__45__cpo4cendE:
	.zero		1
	.type		_ZN34_INTERNAL_0a71d3fa_4_k_cu_f8f67e144cuda3std6ranges3__45__cpo4cendE,@object
	.size		_ZN34_INTERNAL_0a71d3fa_4_k_cu_f8f67e144cuda3std6ranges3__45__cpo4cendE,(_ZN34_INTERNAL_0a71d3fa_4_k_cu_f8f67e146thrust24THRUST_300001_SM_1000_NS12placeholders2_7E - _ZN34_INTERNAL_0a71d3fa_4_k_cu_f8f67e144cuda3std6ranges3__45__cpo4cendE)
_ZN34_INTERNAL_0a71d3fa_4_k_cu_f8f67e144cuda3std6ranges3__45__cpo4cendE:
	.zero		1
	.type		_ZN34_INTERNAL_0a71d3fa_4_k_cu_f8f67e146thrust24THRUST_300001_SM_1000_NS12placeholders2_7E,@object
	.size		_ZN34_INTERNAL_0a71d3fa_4_k_cu_f8f67e146thrust24THRUST_300001_SM_1000_NS12placeholders2_7E,(_ZN34_INTERNAL_0a71d3fa_4_k_cu_f8f67e144cuda3std3__45__cpo5crendE - _ZN34_INTERNAL_0a71d3fa_4_k_cu_f8f67e146thrust24THRUST_300001_SM_1000_NS12placeholders2_7E)
_ZN34_INTERNAL_0a71d3fa_4_k_cu_f8f67e146thrust24THRUST_300001_SM_1000_NS12placeholders2_7E:
	.zero		1
	.type		_ZN34_INTERNAL_0a71d3fa_4_k_cu_f8f67e144cuda3std3__45__cpo5crendE,@object
	.size		_ZN34_INTERNAL_0a71d3fa_4_k_cu_f8f67e144cuda3std3__45__cpo5crendE,(_ZN34_INTERNAL_0a71d3fa_4_k_cu_f8f67e144cuda3std6ranges3__45__cpo4prevE - _ZN34_INTERNAL_0a71d3fa_4_k_cu_f8f67e144cuda3std3__45__cpo5crendE)
_ZN34_INTERNAL_0a71d3fa_4_k_cu_f8f67e144cuda3std3__45__cpo5crendE:
	.zero		1
	.type		_ZN34_INTERNAL_0a71d3fa_4_k_cu_f8f67e144cuda3std6ranges3__45__cpo4prevE,@object
	.size		_ZN34_INTERNAL_0a71d3fa_4_k_cu_f8f67e144cuda3std6ranges3__45__cpo4prevE,(_ZN34_INTERNAL_0a71d3fa_4_k_cu_f8f67e144cuda3std6ranges3__45__cpo9iter_moveE - _ZN34_INTERNAL_0a71d3fa_4_k_cu_f8f67e144cuda3std6ranges3__45__cpo4prevE)
_ZN34_INTERNAL_0a71d3fa_4_k_cu_f8f67e144cuda3std6ranges3__45__cpo4prevE:
	.zero		1
	.type		_ZN34_INTERNAL_0a71d3fa_4_k_cu_f8f67e144cuda3std6ranges3__45__cpo9iter_moveE,@object
	.size		_ZN34_INTERNAL_0a71d3fa_4_k_cu_f8f67e144cuda3std6ranges3__45__cpo9iter_moveE,(_ZN34_INTERNAL_0a71d3fa_4_k_cu_f8f67e146thrust24THRUST_300001_SM_1000_NS6system6detail10sequential3seqE - _ZN34_INTERNAL_0a71d3fa_4_k_cu_f8f67e144cuda3std6ranges3__45__cpo9iter_moveE)
_ZN34_INTERNAL_0a71d3fa_4_k_cu_f8f67e144cuda3std6ranges3__45__cpo9iter_moveE:
	.zero		1
	.type		_ZN34_INTERNAL_0a71d3fa_4_k_cu_f8f67e146thrust24THRUST_300001_SM_1000_NS6system6detail10sequential3seqE,@object
	.size		_ZN34_INTERNAL_0a71d3fa_4_k_cu_f8f67e146thrust24THRUST_300001_SM_1000_NS6system6detail10sequential3seqE,(_ZN34_INTERNAL_0a71d3fa_4_k_cu_f8f67e146thrust24THRUST_300001_SM_1000_NS12placeholders2_9E - _ZN34_INTERNAL_0a71d3fa_4_k_cu_f8f67e146thrust24THRUST_300001_SM_1000_NS6system6detail10sequential3seqE)
_ZN34_INTERNAL_0a71d3fa_4_k_cu_f8f67e146thrust24THRUST_300001_SM_1000_NS6system6detail10sequential3seqE:
	.zero		1
	.type		_ZN34_INTERNAL_0a71d3fa_4_k_cu_f8f67e146thrust24THRUST_300001_SM_1000_NS12placeholders2_9E,@object
	.size		_ZN34_INTERNAL_0a71d3fa_4_k_cu_f8f67e146thrust24THRUST_300001_SM_1000_NS12placeholders2_9E,(_ZN34_INTERNAL_0a71d3fa_4_k_cu_f8f67e144cuda3std3__419piecewise_constructE - _ZN34_INTERNAL_0a71d3fa_4_k_cu_f8f67e146thrust24THRUST_300001_SM_1000_NS12placeholders2_9E)
_ZN34_INTERNAL_0a71d3fa_4_k_cu_f8f67e146thrust24THRUST_300001_SM_1000_NS12placeholders2_9E:
	.zero		1
	.type		_ZN34_INTERNAL_0a71d3fa_4_k_cu_f8f67e144cuda3std3__419piecewise_constructE,@object
	.size		_ZN34_INTERNAL_0a71d3fa_4_k_cu_f8f67e144cuda3std3__419piecewise_constructE,(_ZN34_INTERNAL_0a71d3fa_4_k_cu_f8f67e144cuda3std6ranges3__45__cpo5cdataE - _ZN34_INTERNAL_0a71d3fa_4_k_cu_f8f67e144cuda3std3__419piecewise_constructE)
_ZN34_INTERNAL_0a71d3fa_4_k_cu_f8f67e144cuda3std3__419piecewise_constructE:
	.zero		1
	.type		_ZN34_INTERNAL_0a71d3fa_4_k_cu_f8f67e144cuda3std6ranges3__45__cpo5cdataE,@object
	.size		_ZN34_INTERNAL_0a71d3fa_4_k_cu_f8f67e144cuda3std6ranges3__45__cpo5cdataE,(_ZN34_INTERNAL_0a71d3fa_4_k_cu_f8f67e146thrust24THRUST_300001_SM_1000_NS12placeholders2_1E - _ZN34_INTERNAL_0a71d3fa_4_k_cu_f8f67e144cuda3std6ranges3__45__cpo5cdataE)
_ZN34_INTERNAL_0a71d3fa_4_k_cu_f8f67e144cuda3std6ranges3__45__cpo5cdataE:
	.zero		1
	.type		_ZN34_INTERNAL_0a71d3fa_4_k_cu_f8f67e146thrust24THRUST_300001_SM_1000_NS12placeholders2_1E,@object
	.size		_ZN34_INTERNAL_0a71d3fa_4_k_cu_f8f67e146thrust24THRUST_300001_SM_1000_NS12placeholders2_1E,(_ZN34_INTERNAL_0a71d3fa_4_k_cu_f8f67e144cuda3std3__45__cpo3endE - _ZN34_INTERNAL_0a71d3fa_4_k_cu_f8f67e146thrust24THRUST_300001_SM_1000_NS12placeholders2_1E)
_ZN34_INTERNAL_0a71d3fa_4_k_cu_f8f67e146thrust24THRUST_300001_SM_1000_NS12placeholders2_1E:
	.zero		1
	.type		_ZN34_INTERNAL_0a71d3fa_4_k_cu_f8f67e144cuda3std3__45__cpo3endE,@object
	.size		_ZN34_INTERNAL_0a71d3fa_4_k_cu_f8f67e144cuda3std3__45__cpo3endE,(_ZN34_INTERNAL_0a71d3fa_4_k_cu_f8f67e144cuda3std6ranges3__45__cpo3endE - _ZN34_INTERNAL_0a71d3fa_4_k_cu_f8f67e144cuda3std3__45__cpo3endE)
_ZN34_INTERNAL_0a71d3fa_4_k_cu_f8f67e144cuda3std3__45__cpo3endE:
	.zero		1
	.type		_ZN34_INTERNAL_0a71d3fa_4_k_cu_f8f67e144cuda3std6ranges3__45__cpo3endE,@object
	.size		_ZN34_INTERNAL_0a71d3fa_4_k_cu_f8f67e144cuda3std6ranges3__45__cpo3endE,(_ZN34_INTERNAL_0a71d3fa_4_k_cu_f8f67e146thrust24THRUST_300001_SM_1000_NS12placeholders2_5E - _ZN34_INTERNAL_0a71d3fa_4_k_cu_f8f67e144cuda3std6ranges3__45__cpo3endE)
_ZN34_INTERNAL_0a71d3fa_4_k_cu_f8f67e144cuda3std6ranges3__45__cpo3endE:
	.zero		1
	.type		_ZN34_INTERNAL_0a71d3fa_4_k_cu_f8f67e146thrust24THRUST_300001_SM_1000_NS12placeholders2_5E,@object
	.size		_ZN34_INTERNAL_0a71d3fa_4_k_cu_f8f67e146thrust24THRUST_300001_SM_1000_NS12placeholders2_5E,(_ZN34_INTERNAL_0a71d3fa_4_k_cu_f8f67e144cuda3std3__45__cpo4rendE - _ZN34_INTERNAL_0a71d3fa_4_k_cu_f8f67e146thrust24THRUST_300001_SM_1000_NS12placeholders2_5E)
_ZN34_INTERNAL_0a71d3fa_4_k_cu_f8f67e146thrust24THRUST_300001_SM_1000_NS12placeholders2_5E:
	.zero		1
	.type		_ZN34_INTERNAL_0a71d3fa_4_k_cu_f8f67e144cuda3std3__45__cpo4rendE,@object
	.size		_ZN34_INTERNAL_0a71d3fa_4_k_cu_f8f67e144cuda3std3__45__cpo4rendE,(_ZN34_INTERNAL_0a71d3fa_4_k_cu_f8f67e144cuda3std6ranges3__45__cpo9iter_swapE - _ZN34_INTERNAL_0a71d3fa_4_k_cu_f8f67e144cuda3std3__45__cpo4rendE)
_ZN34_INTERNAL_0a71d3fa_4_k_cu_f8f67e144cuda3std3__45__cpo4rendE:
	.zero		1
	.type		_ZN34_INTERNAL_0a71d3fa_4_k_cu_f8f67e144cuda3std6ranges3__45__cpo9iter_swapE,@object
	.size		_ZN34_INTERNAL_0a71d3fa_4_k_cu_f8f67e144cuda3std6ranges3__45__cpo9iter_swapE,(_ZN34_INTERNAL_0a71d3fa_4_k_cu_f8f67e144cuda3std3__48unexpectE - _ZN34_INTERNAL_0a71d3fa_4_k_cu_f8f67e144cuda3std6ranges3__45__cpo9iter_swapE)
_ZN34_INTERNAL_0a71d3fa_4_k_cu_f8f67e144cuda3std6ranges3__45__cpo9iter_swapE:
	.zero		1
	.type		_ZN34_INTERNAL_0a71d3fa_4_k_cu_f8f67e144cuda3std3__48unexpectE,@object
	.size		_ZN34_INTERNAL_0a71d3fa_4_k_cu_f8f67e144cuda3std3__48unexpectE,(_ZN34_INTERNAL_0a71d3fa_4_k_cu_f8f67e146thrust24THRUST_300001_SM_1000_NS8cuda_cub3parE - _ZN34_INTERNAL_0a71d3fa_4_k_cu_f8f67e144cuda3std3__48unexpectE)
_ZN34_INTERNAL_0a71d3fa_4_k_cu_f8f67e144cuda3std3__48unexpectE:
	.zero		1
	.type		_ZN34_INTERNAL_0a71d3fa_4_k_cu_f8f67e146thrust24THRUST_300001_SM_1000_NS8cuda_cub3parE,@object
	.size		_ZN34_INTERNAL_0a71d3fa_4_k_cu_f8f67e146thrust24THRUST_300001_SM_1000_NS8cuda_cub3parE,(.L_29 - _ZN34_INTERNAL_0a71d3fa_4_k_cu_f8f67e146thrust24THRUST_300001_SM_1000_NS8cuda_cub3parE)
_ZN34_INTERNAL_0a71d3fa_4_k_cu_f8f67e146thrust24THRUST_300001_SM_1000_NS8cuda_cub3parE:
	.zero		1
.L_29:


//--------------------- .nv.constant0._ZN3cub18CUB_300001_SM_10006detail11EmptyKernelIvEEvv --------------------------
	.section	.nv.constant0._ZN3cub18CUB_300001_SM_10006detail11EmptyKernelIvEEvv,"a",@progbits
	.sectionflags	@""
	.align	4
.nv.constant0._ZN3cub18CUB_300001_SM_10006detail11EmptyKernelIvEEvv:
	.zero		896


//--------------------- .nv.constant0._Z16set_intersectionPjS_S_ii --------------------------
	.section	.nv.constant0._Z16set_intersectionPjS_S_ii,"a",@progbits
	.sectionflags	@""
	.align	4
.nv.constant0._Z16set_intersectionPjS_S_ii:
	.zero		928


//--------------------- SYMBOLS --------------------------

	.type		.nv.reservedSmem.offset0,@object
	.size		.nv.reservedSmem.offset0,0x4
